//
// Generated by NVIDIA NVVM Compiler
//
// Compiler Build ID: CL-36424714
// Cuda compilation tools, release 13.0, V13.0.88
// Based on NVVM 20.0.0
//

.version 9.0
.target sm_100
.address_size 64

	// .globl	_Z6vecaddPfS_S_

.visible .entry _Z6vecaddPfS_S_(
	.param .u64 .ptr .align 1 _Z6vecaddPfS_S__param_0,
	.param .u64 .ptr .align 1 _Z6vecaddPfS_S__param_1,
	.param .u64 .ptr .align 1 _Z6vecaddPfS_S__param_2
)
{
	.reg .pred 	%p<2>;
	.reg .b32 	%r<5>;
	.reg .b32 	%f<4>;
	.reg .b64 	%rd<11>;

	ld.param.u64 	%rd1, [_Z6vecaddPfS_S__param_0];
	ld.param.u64 	%rd2, [_Z6vecaddPfS_S__param_1];
	ld.param.u64 	%rd3, [_Z6vecaddPfS_S__param_2];
	mov.u32 	%r2, %ntid.x;
	mov.u32 	%r3, %ctaid.x;
	mov.u32 	%r4, %tid.x;
	mad.lo.s32 	%r1, %r2, %r3, %r4;
	setp.gt.s32 	%p1, %r1, 1023;
	@%p1 bra 	$L__BB0_2;
	cvta.to.global.u64 	%rd4, %rd1;
	cvta.to.global.u64 	%rd5, %rd2;
	cvta.to.global.u64 	%rd6, %rd3;
	mul.wide.s32 	%rd7, %r1, 4;
	add.s64 	%rd8, %rd4, %rd7;
	ld.global.f32 	%f1, [%rd8];
	add.s64 	%rd9, %rd5, %rd7;
	ld.global.f32 	%f2, [%rd9];
	add.f32 	%f3, %f1, %f2;
	add.s64 	%rd10, %rd6, %rd7;
	st.global.f32 	[%rd10], %f3;
$L__BB0_2:
	ret;

}
	// .globl	_Z15vecaddCoarsenedPfS_S_
.visible .entry _Z15vecaddCoarsenedPfS_S_(
	.param .u64 .ptr .align 1 _Z15vecaddCoarsenedPfS_S__param_0,
	.param .u64 .ptr .align 1 _Z15vecaddCoarsenedPfS_S__param_1,
	.param .u64 .ptr .align 1 _Z15vecaddCoarsenedPfS_S__param_2
)
{
	.reg .pred 	%p<2>;
	.reg .b32 	%r<6>;
	.reg .b32 	%f<7>;
	.reg .b64 	%rd<11>;

	ld.param.u64 	%rd1, [_Z15vecaddCoarsenedPfS_S__param_0];
	ld.param.u64 	%rd2, [_Z15vecaddCoarsenedPfS_S__param_1];
	ld.param.u64 	%rd3, [_Z15vecaddCoarsenedPfS_S__param_2];
	mov.u32 	%r2, %ntid.x;
	mov.u32 	%r3, %ctaid.x;
	mov.u32 	%r4, %tid.x;
	mad.lo.s32 	%r5, %r2, %r3, %r4;
	shl.b32 	%r1, %r5, 1;
	setp.gt.s32 	%p1, %r1, 1023;
	@%p1 bra 	$L__BB1_2;
	cvta.to.global.u64 	%rd4, %rd1;
	cvta.to.global.u64 	%rd5, %rd2;
	cvta.to.global.u64 	%rd6, %rd3;
	mul.wide.s32 	%rd7, %r1, 4;
	add.s64 	%rd8, %rd4, %rd7;
	ld.global.f32 	%f1, [%rd8];
	add.s64 	%rd9, %rd5, %rd7;
	ld.global.f32 	%f2, [%rd9];
	add.f32 	%f3, %f1, %f2;
	add.s64 	%rd10, %rd6, %rd7;
	st.global.f32 	[%rd10], %f3;
	ld.global.f32 	%f4, [%rd8+4];
	ld.global.f32 	%f5, [%rd9+4];
	add.f32 	%f6, %f4, %f5;
	st.global.f32 	[%rd10+4], %f6;
$L__BB1_2:
	ret;

}


// ===== COMPILED SASS (sm_100) =====

	.target	sm_100

	.elftype	@"ET_EXEC"


//--------------------- .note.nv.tkinfo           --------------------------
	.section	.note.nv.tkinfo,"",@"SHT_NOTE"
	.sectionflags	@"SHF_NOTE_NV_TKINFO"
	.tkinfo
        /*0018*/ 	.word	0x00000002
        /*0030*/ 	.string	""
        /*0030*/ 	.string	"ptxas"
        /*0030*/ 	.string	"Cuda compilation tools, release 13.0, V13.0.88"
        /*0030*/ 	.string	"Build cuda_13.0.r13.0/compiler.36424714_0"
        /*0030*/ 	.string	"-arch sm_100 -m 64 "



//--------------------- .note.nv.cuinfo           --------------------------
	.section	.note.nv.cuinfo,"",@"SHT_NOTE"
	.sectionflags	@"SHF_NOTE_NV_CUINFO"
        /*0018*/ 	.short	0x0002
        /*001a*/ 	.short	0x0064
        /*001c*/ 	.short	0x0082
	.zero		2


//--------------------- .nv.info                  --------------------------
	.section	.nv.info,"",@"SHT_CUDA_INFO"
	.align	4


	//----- nvinfo : EIATTR_REGCOUNT
	.align		4
        /*0000*/ 	.byte	0x04, 0x2f
        /*0002*/ 	.short	(.L_1 - .L_0)
	.align		4
.L_0:
        /*0004*/ 	.word	index@(_Z6vecaddPfS_S_)
        /*0008*/ 	.word	0x0000000c


	//----- nvinfo : EIATTR_FRAME_SIZE
	.align		4
.L_1:
        /*000c*/ 	.byte	0x04, 0x11
        /*000e*/ 	.short	(.L_3 - .L_2)
	.align		4
.L_2:
        /*0010*/ 	.word	index@(_Z6vecaddPfS_S_)
        /*0014*/ 	.word	0x00000000


	//----- nvinfo : EIATTR_REGCOUNT
	.align		4
.L_3:
        /*0018*/ 	.byte	0x04, 0x2f
        /*001a*/ 	.short	(.L_5 - .L_4)
	.align		4
.L_4:
        /*001c*/ 	.word	index@(_Z15vecaddCoarsenedPfS_S_)
        /*0020*/ 	.word	0x0000000e


	//----- nvinfo : EIATTR_FRAME_SIZE
	.align		4
.L_5:
        /*0024*/ 	.byte	0x04, 0x11
        /*0026*/ 	.short	(.L_7 - .L_6)
	.align		4
.L_6:
        /*0028*/ 	.word	index@(_Z15vecaddCoarsenedPfS_S_)
        /*002c*/ 	.word	0x00000000


	//----- nvinfo : EIATTR_MIN_STACK_SIZE
	.align		4
.L_7:
        /*0030*/ 	.byte	0x04, 0x12
        /*0032*/ 	.short	(.L_9 - .L_8)
	.align		4
.L_8:
        /*0034*/ 	.word	index@(_Z15vecaddCoarsenedPfS_S_)
        /*0038*/ 	.word	0x00000000


	//----- nvinfo : EIATTR_MIN_STACK_SIZE
	.align		4
.L_9:
        /*003c*/ 	.byte	0x04, 0x12
        /*003e*/ 	.short	(.L_11 - .L_10)
	.align		4
.L_10:
        /*0040*/ 	.word	index@(_Z6vecaddPfS_S_)
        /*0044*/ 	.word	0x00000000
.L_11:


//--------------------- .nv.compat                --------------------------
	.section	.nv.compat,"",@"SHT_CUDA_COMPAT_INFO"
	.align	4
        /*0000*/ 	.byte	0x02, 0x09, 0x00, 0x00, 0x02, 0x02, 0x01, 0x00, 0x02, 0x05, 0x05, 0x00, 0x03, 0x07, 0x01, 0x01
        /*0010*/ 	.byte	0x02, 0x03, 0x00, 0x00, 0x02, 0x06, 0x01, 0x00, 0x04, 0x0b, 0x08, 0x00, 0x09, 0x00, 0x00, 0x00
        /*0020*/ 	.byte	0x00, 0x00, 0x00, 0x00


//--------------------- .nv.info._Z15vecaddCoarsenedPfS_S_ --------------------------
	.section	.nv.info._Z15vecaddCoarsenedPfS_S_,"",@"SHT_CUDA_INFO"
	.sectionflags	@""
	.align	4


	//----- nvinfo : EIATTR_CUDA_API_VERSION
	.align		4
        /*0000*/ 	.byte	0x04, 0x37
        /*0002*/ 	.short	(.L_13 - .L_12)
.L_12:
        /*0004*/ 	.word	0x00000082


	//----- nvinfo : EIATTR_KPARAM_INFO
	.align		4
.L_13:
        /*0008*/ 	.byte	0x04, 0x17
        /*000a*/ 	.short	(.L_15 - .L_14)
.L_14:
        /*000c*/ 	.word	0x00000000
        /*0010*/ 	.short	0x0002
        /*0012*/ 	.short	0x0010
        /*0014*/ 	.byte	0x00, 0xf5, 0x21, 0x00


	//----- nvinfo : EIATTR_KPARAM_INFO
	.align		4
.L_15:
        /*0018*/ 	.byte	0x04, 0x17
        /*001a*/ 	.short	(.L_17 - .L_16)
.L_16:
        /*001c*/ 	.word	0x00000000
        /*0020*/ 	.short	0x0001
        /*0022*/ 	.short	0x0008
        /*0024*/ 	.byte	0x00, 0xf5, 0x21, 0x00


	//----- nvinfo : EIATTR_KPARAM_INFO
	.align		4
.L_17:
        /*0028*/ 	.byte	0x04, 0x17
        /*002a*/ 	.short	(.L_19 - .L_18)
.L_18:
        /*002c*/ 	.word	0x00000000
        /*0030*/ 	.short	0x0000
        /*0032*/ 	.short	0x0000
        /*0034*/ 	.byte	0x00, 0xf5, 0x21, 0x00


	//----- nvinfo : EIATTR_SPARSE_MMA_MASK
	.align		4
.L_19:
        /*0038*/ 	.byte	0x03, 0x50
        /*003a*/ 	.short	0x0000


	//----- nvinfo : EIATTR_MAXREG_COUNT
	.align		4
        /*003c*/ 	.byte	0x03, 0x1b
        /*003e*/ 	.short	0x00ff


	//----- nvinfo : EIATTR_MERCURY_ISA_VERSION
	.align		4
        /*0040*/ 	.byte	0x03, 0x5f
        /*0042*/ 	.short	0x0101


	//----- nvinfo : EIATTR_VRC_CTA_INIT_COUNT
	.align		4
        /*0044*/ 	.byte	0x02, 0x4a
	.zero		1
	.zero		1


	//----- nvinfo : EIATTR_EXIT_INSTR_OFFSETS
	.align		4
        /*0048*/ 	.byte	0x04, 0x1c
        /*004a*/ 	.short	(.L_21 - .L_20)


	//   ....[0]....
.L_20:
        /*004c*/ 	.word	0x00000070


	//   ....[1]....
        /*0050*/ 	.word	0x00000170


	//----- nvinfo : EIATTR_CBANK_PARAM_SIZE
	.align		4
.L_21:
        /*0054*/ 	.byte	0x03, 0x19
        /*0056*/ 	.short	0x0018


	//----- nvinfo : EIATTR_PARAM_CBANK
	.align		4
        /*0058*/ 	.byte	0x04, 0x0a
        /*005a*/ 	.short	(.L_23 - .L_22)
	.align		4
.L_22:
        /*005c*/ 	.word	index@(.nv.constant0._Z15vecaddCoarsenedPfS_S_)
        /*0060*/ 	.short	0x0380
        /*0062*/ 	.short	0x0018


	//----- nvinfo : EIATTR_SW_WAR
	.align		4
.L_23:
        /*0064*/ 	.byte	0x04, 0x36
        /*0066*/ 	.short	(.L_25 - .L_24)
.L_24:
        /*0068*/ 	.word	0x00000008
.L_25:


//--------------------- .nv.info._Z6vecaddPfS_S_  --------------------------
	.section	.nv.info._Z6vecaddPfS_S_,"",@"SHT_CUDA_INFO"
	.sectionflags	@""
	.align	4


	//----- nvinfo : EIATTR_CUDA_API_VERSION
	.align		4
        /*0000*/ 	.byte	0x04, 0x37
        /*0002*/ 	.short	(.L_27 - .L_26)
.L_26:
        /*0004*/ 	.word	0x00000082


	//----- nvinfo : EIATTR_KPARAM_INFO
	.align		4
.L_27:
        /*0008*/ 	.byte	0x04, 0x17
        /*000a*/ 	.short	(.L_29 - .L_28)
.L_28:
        /*000c*/ 	.word	0x00000000
        /*0010*/ 	.short	0x0002
        /*0012*/ 	.short	0x0010
        /*0014*/ 	.byte	0x00, 0xf5, 0x21, 0x00


	//----- nvinfo : EIATTR_KPARAM_INFO
	.align		4
.L_29:
        /*0018*/ 	.byte	0x04, 0x17
        /*001a*/ 	.short	(.L_31 - .L_30)
.L_30:
        /*001c*/ 	.word	0x00000000
        /*0020*/ 	.short	0x0001
        /*0022*/ 	.short	0x0008
        /*0024*/ 	.byte	0x00, 0xf5, 0x21, 0x00


	//----- nvinfo : EIATTR_KPARAM_INFO
	.align		4
.L_31:
        /*0028*/ 	.byte	0x04, 0x17
        /*002a*/ 	.short	(.L_33 - .L_32)
.L_32:
        /*002c*/ 	.word	0x00000000
        /*0030*/ 	.short	0x0000
        /*0032*/ 	.short	0x0000
        /*0034*/ 	.byte	0x00, 0xf5, 0x21, 0x00


	//----- nvinfo : EIATTR_SPARSE_MMA_MASK
	.align		4
.L_33:
        /*0038*/ 	.byte	0x03, 0x50
        /*003a*/ 	.short	0x0000


	//----- nvinfo : EIATTR_MAXREG_COUNT
	.align		4
        /*003c*/ 	.byte	0x03, 0x1b
        /*003e*/ 	.short	0x00ff


	//----- nvinfo : EIATTR_MERCURY_ISA_VERSION
	.align		4
        /*0040*/ 	.byte	0x03, 0x5f
        /*0042*/ 	.short	0x0101


	//----- nvinfo : EIATTR_VRC_CTA_INIT_COUNT
	.align		4
        /*0044*/ 	.byte	0x02, 0x4a
	.zero		1
	.zero		1


	//----- nvinfo : EIATTR_EXIT_INSTR_OFFSETS
	.align		4
        /*0048*/ 	.byte	0x04, 0x1c
        /*004a*/ 	.short	(.L_35 - .L_34)


	//   ....[0]....
.L_34:
        /*004c*/ 	.word	0x00000060


	//   ....[1]....
        /*0050*/ 	.word	0x00000120


	//----- nvinfo : EIATTR_CBANK_PARAM_SIZE
	.align		4
.L_35:
        /*0054*/ 	.byte	0x03, 0x19
        /*0056*/ 	.short	0x0018


	//----- nvinfo : EIATTR_PARAM_CBANK
	.align		4
        /*0058*/ 	.byte	0x04, 0x0a
        /*005a*/ 	.short	(.L_37 - .L_36)
	.align		4
.L_36:
        /*005c*/ 	.word	index@(.nv.constant0._Z6vecaddPfS_S_)
        /*0060*/ 	.short	0x0380
        /*0062*/ 	.short	0x0018


	//----- nvinfo : EIATTR_SW_WAR
	.align		4
.L_37:
        /*0064*/ 	.byte	0x04, 0x36
        /*0066*/ 	.short	(.L_39 - .L_38)
.L_38:
        /*0068*/ 	.word	0x00000008
.L_39:


//--------------------- .nv.callgraph             --------------------------
	.section	.nv.callgraph,"",@"SHT_CUDA_CALLGRAPH"
	.align	4
	.sectionentsize	8
	.align		4
        /*0000*/ 	.word	0x00000000
	.align		4
        /*0004*/ 	.word	0xffffffff
	.align		4
        /*0008*/ 	.word	0x00000000
	.align		4
        /*000c*/ 	.word	0xfffffffe
	.align		4
        /*0010*/ 	.word	0x00000000
	.align		4
        /*0014*/ 	.word	0xfffffffd
	.align		4
        /*0018*/ 	.word	0x00000000
	.align		4
        /*001c*/ 	.word	0xfffffffc


//--------------------- .text._Z15vecaddCoarsenedPfS_S_ --------------------------
	.section	.text._Z15vecaddCoarsenedPfS_S_,"ax",@progbits
	.align	128
        .global         _Z15vecaddCoarsenedPfS_S_
        .type           _Z15vecaddCoarsenedPfS_S_,@function
        .size           _Z15vecaddCoarsenedPfS_S_,(.L_x_2 - _Z15vecaddCoarsenedPfS_S_)
        .other          _Z15vecaddCoarsenedPfS_S_,@"STO_CUDA_ENTRY STV_DEFAULT"
_Z15vecaddCoarsenedPfS_S_:
.text._Z15vecaddCoarsenedPfS_S_:
[----:B------:R-:W-:Y:S01]  /*0000*/  LDC R1, c[0x0][0x37c] ;  /* 0x0000df00ff017b82 */ /* 0x000fe20000000800 */
[----:B------:R-:W0:Y:S01]  /*0010*/  S2R R0, SR_CTAID.X ;  /* 0x0000000000007919 */ /* 0x000e220000002500 */
[----:B------:R-:W0:Y:S01]  /*0020*/  LDCU UR4, c[0x0][0x360] ;  /* 0x00006c00ff0477ac */ /* 0x000e220008000800 */
[----:B------:R-:W0:Y:S02]  /*0030*/  S2R R3, SR_TID.X ;  /* 0x0000000000037919 */ /* 0x000e240000002100 */
[----:B0-----:R-:W-:-:S05]  /*0040*/  IMAD R0, R0, UR4, R3 ;  /* 0x0000000400007c24 */ /* 0x001fca000f8e0203 */
[----:B------:R-:W-:-:S04]  /*0050*/  SHF.L.U32 R9, R0, 0x1, RZ ;  /* 0x0000000100097819 */ /* 0x000fc800000006ff */
[----:B------:R-:W-:-:S13]  /*0060*/  ISETP.GT.AND P0, PT, R9, 0x3ff, PT ;  /* 0x000003ff0900780c */ /* 0x000fda0003f04270 */
[----:B------:R-:W-:Y:S05]  /*0070*/  @P0 EXIT ;  /* 0x000000000000094d */ /* 0x000fea0003800000 */
[----:B------:R-:W0:Y:S01]  /*0080*/  LDC.64 R2, c[0x0][0x380] ;  /* 0x0000e000ff027b82 */ /* 0x000e220000000a00 */
[----:B------:R-:W1:Y:S07]  /*0090*/  LDCU.64 UR4, c[0x0][0x358] ;  /* 0x00006b00ff0477ac */ /* 0x000e6e0008000a00 */
[----:B------:R-:W2:Y:S08]  /*00a0*/  LDC.64 R4, c[0x0][0x388] ;  /* 0x0000e200ff047b82 */ /* 0x000eb00000000a00 */
[----:B------:R-:W3:Y:S01]  /*00b0*/  LDC.64 R6, c[0x0][0x390] ;  /* 0x0000e400ff067b82 */ /* 0x000ee20000000a00 */
[----:B0-----:R-:W-:-:S05]  /*00c0*/  IMAD.WIDE R2, R9, 0x4, R2 ;  /* 0x0000000409027825 */ /* 0x001fca00078e0202 */
[----:B-1----:R-:W4:Y:S01]  /*00d0*/  LDG.E R0, desc[UR4][R2.64] ;  /* 0x0000000402007981 */ /* 0x002f22000c1e1900 */
[----:B--2---:R-:W-:-:S05]  /*00e0*/  IMAD.WIDE R4, R9, 0x4, R4 ;  /* 0x0000000409047825 */ /* 0x004fca00078e0204 */
[----:B------:R-:W4:Y:S01]  /*00f0*/  LDG.E R11, desc[UR4][R4.64] ;  /* 0x00000004040b7981 */ /* 0x000f22000c1e1900 */
[----:B---3--:R-:W-:-:S04]  /*0100*/  IMAD.WIDE R6, R9, 0x4, R6 ;  /* 0x0000000409067825 */ /* 0x008fc800078e0206 */
[----:B----4-:R-:W-:-:S05]  /*0110*/  FADD R11, R0, R11 ;  /* 0x0000000b000b7221 */ /* 0x010fca0000000000 */
[----:B------:R-:W-:Y:S04]  /*0120*/  STG.E desc[UR4][R6.64], R11 ;  /* 0x0000000b06007986 */ /* 0x000fe8000c101904 */
[----:B------:R-:W2:Y:S04]  /*0130*/  LDG.E R0, desc[UR4][R2.64+0x4] ;  /* 0x0000040402007981 */ /* 0x000ea8000c1e1900 */
[----:B------:R-:W2:Y:S02]  /*0140*/  LDG.E R9, desc[UR4][R4.64+0x4] ;  /* 0x0000040404097981 */ /* 0x000ea4000c1e1900 */
[----:B--2---:R-:W-:-:S05]  /*0150*/  FADD R9, R0, R9 ;  /* 0x0000000900097221 */ /* 0x004fca0000000000 */
[----:B------:R-:W-:Y:S01]  /*0160*/  STG.E desc[UR4][R6.64+0x4], R9 ;  /* 0x0000040906007986 */ /* 0x000fe2000c101904 */
[----:B------:R-:W-:Y:S05]  /*0170*/  EXIT ;  /* 0x000000000000794d */ /* 0x000fea0003800000 */
.L_x_0:
[----:B------:R-:W-:-:S00]  /*0180*/  BRA `(.L_x_0) ;  /* 0xfffffffc00fc7947 */ /* 0x000fc0000383ffff */
[----:B------:R-:W-:-:S00]  /*0190*/  NOP ;  /* 0x0000000000007918 */ /* 0x000fc00000000000 */
        /* <DEDUP_REMOVED lines=14> */
.L_x_2:


//--------------------- .text._Z6vecaddPfS_S_     --------------------------
	.section	.text._Z6vecaddPfS_S_,"ax",@progbits
	.align	128
        .global         _Z6vecaddPfS_S_
        .type           _Z6vecaddPfS_S_,@function
        .size           _Z6vecaddPfS_S_,(.L_x_3 - _Z6vecaddPfS_S_)
        .other          _Z6vecaddPfS_S_,@"STO_CUDA_ENTRY STV_DEFAULT"
_Z6vecaddPfS_S_:
.text._Z6vecaddPfS_S_:
[----:B------:R-:W-:Y:S01]  /*0000*/  LDC R1, c[0x0][0x37c] ;  /* 0x0000df00ff017b82 */ /* 0x000fe20000000800 */
[----:B------:R-:W0:Y:S01]  /*0010*/  S2R R9, SR_CTAID.X ;  /* 0x0000000000097919 */ /* 0x000e220000002500 */
[----:B------:R-:W0:Y:S01]  /*0020*/  LDCU UR4, c[0x0][0x360] ;  /* 0x00006c00ff0477ac */ /* 0x000e220008000800 */
[----:B------:R-:W0:Y:S02]  /*0030*/  S2R R0, SR_TID.X ;  /* 0x0000000000007919 */ /* 0x000e240000002100 */
[----:B0-----:R-:W-:-:S05]  /*0040*/  IMAD R9, R9, UR4, R0 ;  /* 0x0000000409097c24 */ /* 0x001fca000f8e0200 */
[----:B------:R-:W-:-:S13]  /*0050*/  ISETP.GT.AND P0, PT, R9, 0x3ff, PT ;  /* 0x000003ff0900780c */ /* 0x000fda0003f04270 */
[----:B------:R-:W-:Y:S05]  /*0060*/  @P0 EXIT ;  /* 0x000000000000094d */ /* 0x000fea0003800000 */
[----:B------:R-:W0:Y:S01]  /*0070*/  LDC.64 R2, c[0x0][0x380] ;  /* 0x0000e000ff027b82 */ /* 0x000e220000000a00 */
[----:B------:R-:W1:Y:S07]  /*0080*/  LDCU.64 UR4, c[0x0][0x358] ;  /* 0x00006b00ff0477ac */ /* 0x000e6e0008000a00 */
[----:B------:R-:W2:Y:S08]  /*0090*/  LDC.64 R4, c[0x0][0x388] ;  /* 0x0000e200ff047b82 */ /* 0x000eb00000000a00 */
[----:B------:R-:W3:Y:S01]  /*00a0*/  LDC.64 R6, c[0x0][0x390] ;  /* 0x0000e400ff067b82 */ /* 0x000ee20000000a00 */
[----:B0-----:R-:W-:-:S06]  /*00b0*/  IMAD.WIDE R2, R9, 0x4, R2 ;  /* 0x0000000409027825 */ /* 0x001fcc00078e0202 */
[----:B-1----:R-:W4:Y:S01]  /*00c0*/  LDG.E R2, desc[UR4][R2.64] ;  /* 0x0000000402027981 */ /* 0x002f22000c1e1900 */
[----:B--2---:R-:W-:-:S06]  /*00d0*/  IMAD.WIDE R4, R9, 0x4, R4 ;  /* 0x0000000409047825 */ /* 0x004fcc00078e0204 */
[----:B------:R-:W4:Y:S01]  /*00e0*/  LDG.E R5, desc[UR4][R4.64] ;  /* 0x0000000404057981 */ /* 0x000f22000c1e1900 */
[----:B---3--:R-:W-:-:S04]  /*00f0*/  IMAD.WIDE R6, R9, 0x4, R6 ;  /* 0x0000000409067825 */ /* 0x008fc800078e0206 */
[----:B----4-:R-:W-:-:S05]  /*0100*/  FADD R9, R2, R5 ;  /* 0x0000000502097221 */ /* 0x010fca0000000000 */
[----:B------:R-:W-:Y:S01]  /*0110*/  STG.E desc[UR4][R6.64], R9 ;  /* 0x0000000906007986 */ /* 0x000fe2000c101904 */
[----:B------:R-:W-:Y:S05]  /*0120*/  EXIT ;  /* 0x000000000000794d */ /* 0x000fea0003800000 */
.L_x_1:
        /* <DEDUP_REMOVED lines=13> */
.L_x_3:


//--------------------- .nv.shared.reserved.0     --------------------------
	.section	.nv.shared.reserved.0,"aw",@nobits
	.weak		__nv_reservedSMEM_offset_0_alias
	.size		__nv_reservedSMEM_offset_0_alias, 0, 64
	.other		__nv_reservedSMEM_offset_0_alias,@"STO_CUDA_RESERVED_SHARED STV_DEFAULT"
__nv_reservedSMEM_offset_0_alias:
	.zero		0
	.zero		64


//--------------------- .nv.constant0._Z15vecaddCoarsenedPfS_S_ --------------------------
	.section	.nv.constant0._Z15vecaddCoarsenedPfS_S_,"a",@progbits
	.sectionflags	@""
	.align	4
.nv.constant0._Z15vecaddCoarsenedPfS_S_:
	.zero		920


//--------------------- .nv.constant0._Z6vecaddPfS_S_ --------------------------
	.section	.nv.constant0._Z6vecaddPfS_S_,"a",@progbits
	.sectionflags	@""
	.align	4
.nv.constant0._Z6vecaddPfS_S_:
	.zero		920


//--------------------- SYMBOLS --------------------------

	.type		.nv.reservedSmem.offset0,@object
	.size		.nv.reservedSmem.offset0,0x4
